//
// Generated by NVIDIA NVVM Compiler
//
// Compiler Build ID: CL-36424714
// Cuda compilation tools, release 13.0, V13.0.88
// Based on NVVM 20.0.0
//

.version 9.0
.target sm_100
.address_size 64

	// .globl	_Z4convPhPfS0_
// _ZZ4convPhPfS0_E3ker has been demoted
// _ZZ4convPhPfS0_E4tile has been demoted

.visible .entry _Z4convPhPfS0_(
	.param .u64 .ptr .align 1 _Z4convPhPfS0__param_0,
	.param .u64 .ptr .align 1 _Z4convPhPfS0__param_1,
	.param .u64 .ptr .align 1 _Z4convPhPfS0__param_2
)
{
	.reg .pred 	%p<24>;
	.reg .b16 	%rs<37>;
	.reg .b32 	%r<47>;
	.reg .b32 	%f<68>;
	.reg .b64 	%rd<17>;
	// demoted variable
	.shared .align 4 .b8 _ZZ4convPhPfS0_E3ker[400];
	// demoted variable
	.shared .align 1 .b8 _ZZ4convPhPfS0_E4tile[1024];
	ld.param.u64 	%rd6, [_Z4convPhPfS0__param_0];
	ld.param.u64 	%rd4, [_Z4convPhPfS0__param_1];
	ld.param.u64 	%rd5, [_Z4convPhPfS0__param_2];
	cvta.to.global.u64 	%rd1, %rd6;
	mov.u32 	%r19, %ntid.x;
	mov.u32 	%r20, %ctaid.x;
	mov.u32 	%r1, %tid.x;
	mad.lo.s32 	%r2, %r19, %r20, %r1;
	mov.u32 	%r21, %ntid.y;
	mov.u32 	%r22, %ctaid.y;
	mov.u32 	%r23, %tid.y;
	mad.lo.s32 	%r4, %r21, %r22, %r23;
	mov.u32 	%r5, %ctaid.z;
	max.u32 	%r24, %r1, %r23;
	setp.gt.u32 	%p3, %r24, 4;
	mul.lo.s32 	%r25, %r23, 20;
	mad.lo.s32 	%r6, %r5, 100, %r25;
	shl.b32 	%r7, %r1, 2;
	add.s32 	%r8, %r25, %r7;
	@%p3 bra 	$L__BB0_2;
	cvta.to.global.u64 	%rd7, %rd4;
	add.s32 	%r26, %r6, %r7;
	mul.wide.u32 	%rd8, %r26, 4;
	add.s64 	%rd9, %rd7, %rd8;
	ld.global.f32 	%f3, [%rd9];
	shl.b32 	%r27, %r8, 2;
	mov.u32 	%r28, _ZZ4convPhPfS0_E3ker;
	add.s32 	%r29, %r28, %r27;
	st.shared.f32 	[%r29], %f3;
	ld.global.f32 	%f4, [%rd9+4];
	st.shared.f32 	[%r29+4], %f4;
	ld.global.f32 	%f5, [%rd9+8];
	st.shared.f32 	[%r29+8], %f5;
	ld.global.f32 	%f6, [%rd9+12];
	st.shared.f32 	[%r29+12], %f6;
$L__BB0_2:
	shl.b32 	%r9, %r4, 7;
	shl.b32 	%r10, %r2, 2;
	add.s32 	%r30, %r9, %r10;
	mad.lo.s32 	%r31, %r23, 44, %r8;
	setp.lt.s32 	%p4, %r2, 20;
	setp.lt.u32 	%p5, %r1, 4;
	and.pred  	%p1, %p4, %p5;
	setp.lt.u32 	%p6, %r4, 20;
	setp.lt.u32 	%p7, %r23, 4;
	and.pred  	%p2, %p6, %p7;
	cvt.s64.s32 	%rd10, %r30;
	add.s64 	%rd2, %rd1, %rd10;
	ld.global.u8 	%rs1, [%rd2];
	mov.u32 	%r33, _ZZ4convPhPfS0_E4tile;
	add.s32 	%r11, %r33, %r31;
	st.shared.u8 	[%r11], %rs1;
	not.pred 	%p8, %p1;
	@%p8 bra 	$L__BB0_4;
	ld.global.u8 	%rs2, [%rd2+48];
	st.shared.u8 	[%r11+48], %rs2;
$L__BB0_4:
	add.s32 	%r34, %r10, 48;
	cvt.s64.s32 	%rd11, %r34;
	cvt.u64.u32 	%rd12, %r9;
	add.s64 	%rd13, %rd12, %rd11;
	add.s64 	%rd3, %rd1, %rd13;
	not.pred 	%p9, %p2;
	@%p9 bra 	$L__BB0_7;
	ld.global.u8 	%rs3, [%rd2+1536];
	st.shared.u8 	[%r11+768], %rs3;
	@%p8 bra 	$L__BB0_7;
	ld.global.u8 	%rs4, [%rd3+1536];
	st.shared.u8 	[%r11+816], %rs4;
$L__BB0_7:
	ld.global.u8 	%rs5, [%rd2+1];
	st.shared.u8 	[%r11+1], %rs5;
	@%p8 bra 	$L__BB0_9;
	ld.global.u8 	%rs6, [%rd2+49];
	st.shared.u8 	[%r11+49], %rs6;
$L__BB0_9:
	@%p9 bra 	$L__BB0_12;
	ld.global.u8 	%rs7, [%rd2+1537];
	st.shared.u8 	[%r11+769], %rs7;
	@%p8 bra 	$L__BB0_12;
	ld.global.u8 	%rs8, [%rd3+1537];
	st.shared.u8 	[%r11+817], %rs8;
$L__BB0_12:
	ld.global.u8 	%rs9, [%rd2+2];
	st.shared.u8 	[%r11+2], %rs9;
	@%p8 bra 	$L__BB0_14;
	ld.global.u8 	%rs10, [%rd2+50];
	st.shared.u8 	[%r11+50], %rs10;
$L__BB0_14:
	@%p9 bra 	$L__BB0_17;
	ld.global.u8 	%rs11, [%rd2+1538];
	st.shared.u8 	[%r11+770], %rs11;
	@%p8 bra 	$L__BB0_17;
	ld.global.u8 	%rs12, [%rd3+1538];
	st.shared.u8 	[%r11+818], %rs12;
$L__BB0_17:
	ld.global.u8 	%rs13, [%rd2+3];
	st.shared.u8 	[%r11+3], %rs13;
	@%p8 bra 	$L__BB0_19;
	ld.global.u8 	%rs14, [%rd2+51];
	st.shared.u8 	[%r11+51], %rs14;
$L__BB0_19:
	@%p9 bra 	$L__BB0_22;
	ld.global.u8 	%rs15, [%rd2+1539];
	st.shared.u8 	[%r11+771], %rs15;
	@%p8 bra 	$L__BB0_22;
	ld.global.u8 	%rs16, [%rd3+1539];
	st.shared.u8 	[%r11+819], %rs16;
$L__BB0_22:
	bar.sync 	0;
	shl.b32 	%r37, %r23, 6;
	add.s32 	%r38, %r37, %r7;
	add.s32 	%r40, %r38, %r33;
	add.s32 	%r45, %r40, 9;
	mov.u32 	%r41, _ZZ4convPhPfS0_E3ker;
	add.s32 	%r44, %r41, 40;
	mov.f32 	%f67, 0f00000000;
	mov.b32 	%r46, 9;
$L__BB0_23:
	ld.shared.u8 	%rs17, [%r45+-9];
	cvt.rn.f32.u16 	%f8, %rs17;
	ld.shared.f32 	%f9, [%r44+-40];
	fma.rn.f32 	%f10, %f9, %f8, %f67;
	ld.shared.u8 	%rs18, [%r45+-8];
	cvt.rn.f32.u16 	%f11, %rs18;
	ld.shared.f32 	%f12, [%r44+-36];
	fma.rn.f32 	%f13, %f12, %f11, %f10;
	ld.shared.u8 	%rs19, [%r45+-7];
	cvt.rn.f32.u16 	%f14, %rs19;
	ld.shared.f32 	%f15, [%r44+-32];
	fma.rn.f32 	%f16, %f15, %f14, %f13;
	ld.shared.u8 	%rs20, [%r45+-6];
	cvt.rn.f32.u16 	%f17, %rs20;
	ld.shared.f32 	%f18, [%r44+-28];
	fma.rn.f32 	%f19, %f18, %f17, %f16;
	ld.shared.u8 	%rs21, [%r45+-5];
	cvt.rn.f32.u16 	%f20, %rs21;
	ld.shared.f32 	%f21, [%r44+-24];
	fma.rn.f32 	%f22, %f21, %f20, %f19;
	ld.shared.u8 	%rs22, [%r45+-4];
	cvt.rn.f32.u16 	%f23, %rs22;
	ld.shared.f32 	%f24, [%r44+-20];
	fma.rn.f32 	%f25, %f24, %f23, %f22;
	ld.shared.u8 	%rs23, [%r45+-3];
	cvt.rn.f32.u16 	%f26, %rs23;
	ld.shared.f32 	%f27, [%r44+-16];
	fma.rn.f32 	%f28, %f27, %f26, %f25;
	ld.shared.u8 	%rs24, [%r45+-2];
	cvt.rn.f32.u16 	%f29, %rs24;
	ld.shared.f32 	%f30, [%r44+-12];
	fma.rn.f32 	%f31, %f30, %f29, %f28;
	ld.shared.u8 	%rs25, [%r45+-1];
	cvt.rn.f32.u16 	%f32, %rs25;
	ld.shared.f32 	%f33, [%r44+-8];
	fma.rn.f32 	%f34, %f33, %f32, %f31;
	ld.shared.u8 	%rs26, [%r45];
	cvt.rn.f32.u16 	%f35, %rs26;
	ld.shared.f32 	%f36, [%r44+-4];
	fma.rn.f32 	%f37, %f36, %f35, %f34;
	ld.shared.u8 	%rs27, [%r45+1];
	cvt.rn.f32.u16 	%f38, %rs27;
	ld.shared.f32 	%f39, [%r44];
	fma.rn.f32 	%f40, %f39, %f38, %f37;
	ld.shared.u8 	%rs28, [%r45+2];
	cvt.rn.f32.u16 	%f41, %rs28;
	ld.shared.f32 	%f42, [%r44+4];
	fma.rn.f32 	%f43, %f42, %f41, %f40;
	ld.shared.u8 	%rs29, [%r45+3];
	cvt.rn.f32.u16 	%f44, %rs29;
	ld.shared.f32 	%f45, [%r44+8];
	fma.rn.f32 	%f46, %f45, %f44, %f43;
	ld.shared.u8 	%rs30, [%r45+4];
	cvt.rn.f32.u16 	%f47, %rs30;
	ld.shared.f32 	%f48, [%r44+12];
	fma.rn.f32 	%f49, %f48, %f47, %f46;
	ld.shared.u8 	%rs31, [%r45+5];
	cvt.rn.f32.u16 	%f50, %rs31;
	ld.shared.f32 	%f51, [%r44+16];
	fma.rn.f32 	%f52, %f51, %f50, %f49;
	ld.shared.u8 	%rs32, [%r45+6];
	cvt.rn.f32.u16 	%f53, %rs32;
	ld.shared.f32 	%f54, [%r44+20];
	fma.rn.f32 	%f55, %f54, %f53, %f52;
	ld.shared.u8 	%rs33, [%r45+7];
	cvt.rn.f32.u16 	%f56, %rs33;
	ld.shared.f32 	%f57, [%r44+24];
	fma.rn.f32 	%f58, %f57, %f56, %f55;
	ld.shared.u8 	%rs34, [%r45+8];
	cvt.rn.f32.u16 	%f59, %rs34;
	ld.shared.f32 	%f60, [%r44+28];
	fma.rn.f32 	%f61, %f60, %f59, %f58;
	ld.shared.u8 	%rs35, [%r45+9];
	cvt.rn.f32.u16 	%f62, %rs35;
	ld.shared.f32 	%f63, [%r44+32];
	fma.rn.f32 	%f64, %f63, %f62, %f61;
	ld.shared.u8 	%rs36, [%r45+10];
	cvt.rn.f32.u16 	%f65, %rs36;
	ld.shared.f32 	%f66, [%r44+36];
	fma.rn.f32 	%f67, %f66, %f65, %f64;
	add.s32 	%r46, %r46, 64;
	add.s32 	%r45, %r45, 64;
	add.s32 	%r44, %r44, 80;
	setp.ne.s32 	%p20, %r46, 329;
	@%p20 bra 	$L__BB0_23;
	setp.gt.s32 	%p21, %r2, 27;
	setp.gt.u32 	%p22, %r4, 27;
	or.pred  	%p23, %p21, %p22;
	@%p23 bra 	$L__BB0_26;
	mad.lo.s32 	%r42, %r5, 784, %r2;
	mad.lo.s32 	%r43, %r4, 28, %r42;
	cvta.to.global.u64 	%rd14, %rd5;
	mul.wide.s32 	%rd15, %r43, 4;
	add.s64 	%rd16, %rd14, %rd15;
	st.global.f32 	[%rd16], %f67;
$L__BB0_26:
	ret;

}


// ===== COMPILED SASS (sm_100) =====

	.target	sm_100

	.elftype	@"ET_EXEC"


//--------------------- .note.nv.tkinfo           --------------------------
	.section	.note.nv.tkinfo,"",@"SHT_NOTE"
	.sectionflags	@"SHF_NOTE_NV_TKINFO"
	.tkinfo
        /*0018*/ 	.word	0x00000002
        /*0030*/ 	.string	""
        /*0030*/ 	.string	"ptxas"
        /*0030*/ 	.string	"Cuda compilation tools, release 13.0, V13.0.88"
        /*0030*/ 	.string	"Build cuda_13.0.r13.0/compiler.36424714_0"
        /*0030*/ 	.string	"-arch sm_100 -m 64 "



//--------------------- .note.nv.cuinfo           --------------------------
	.section	.note.nv.cuinfo,"",@"SHT_NOTE"
	.sectionflags	@"SHF_NOTE_NV_CUINFO"
        /*0018*/ 	.short	0x0002
        /*001a*/ 	.short	0x0064
        /*001c*/ 	.short	0x0082
	.zero		2


//--------------------- .nv.info                  --------------------------
	.section	.nv.info,"",@"SHT_CUDA_INFO"
	.align	4


	//----- nvinfo : EIATTR_REGCOUNT
	.align		4
        /*0000*/ 	.byte	0x04, 0x2f
        /*0002*/ 	.short	(.L_1 - .L_0)
	.align		4
.L_0:
        /*0004*/ 	.word	index@(_Z4convPhPfS0_)
        /*0008*/ 	.word	0x0000001f


	//----- nvinfo : EIATTR_FRAME_SIZE
	.align		4
.L_1:
        /*000c*/ 	.byte	0x04, 0x11
        /*000e*/ 	.short	(.L_3 - .L_2)
	.align		4
.L_2:
        /*0010*/ 	.word	index@(_Z4convPhPfS0_)
        /*0014*/ 	.word	0x00000000


	//----- nvinfo : EIATTR_MIN_STACK_SIZE
	.align		4
.L_3:
        /*0018*/ 	.byte	0x04, 0x12
        /*001a*/ 	.short	(.L_5 - .L_4)
	.align		4
.L_4:
        /*001c*/ 	.word	index@(_Z4convPhPfS0_)
        /*0020*/ 	.word	0x00000000
.L_5:


//--------------------- .nv.compat                --------------------------
	.section	.nv.compat,"",@"SHT_CUDA_COMPAT_INFO"
	.align	4
        /*0000*/ 	.byte	0x02, 0x09, 0x00, 0x00, 0x02, 0x02, 0x01, 0x00, 0x02, 0x05, 0x05, 0x00, 0x03, 0x07, 0x01, 0x01
        /*0010*/ 	.byte	0x02, 0x03, 0x00, 0x00, 0x02, 0x06, 0x01, 0x00, 0x04, 0x0b, 0x08, 0x00, 0x09, 0x00, 0x00, 0x00
        /*0020*/ 	.byte	0x00, 0x00, 0x00, 0x00


//--------------------- .nv.info._Z4convPhPfS0_   --------------------------
	.section	.nv.info._Z4convPhPfS0_,"",@"SHT_CUDA_INFO"
	.sectionflags	@""
	.align	4


	//----- nvinfo : EIATTR_CUDA_API_VERSION
	.align		4
        /*0000*/ 	.byte	0x04, 0x37
        /*0002*/ 	.short	(.L_7 - .L_6)
.L_6:
        /*0004*/ 	.word	0x00000082


	//----- nvinfo : EIATTR_KPARAM_INFO
	.align		4
.L_7:
        /*0008*/ 	.byte	0x04, 0x17
        /*000a*/ 	.short	(.L_9 - .L_8)
.L_8:
        /*000c*/ 	.word	0x00000000
        /*0010*/ 	.short	0x0002
        /*0012*/ 	.short	0x0010
        /*0014*/ 	.byte	0x00, 0xf5, 0x21, 0x00


	//----- nvinfo : EIATTR_KPARAM_INFO
	.align		4
.L_9:
        /*0018*/ 	.byte	0x04, 0x17
        /*001a*/ 	.short	(.L_11 - .L_10)
.L_10:
        /*001c*/ 	.word	0x00000000
        /*0020*/ 	.short	0x0001
        /*0022*/ 	.short	0x0008
        /*0024*/ 	.byte	0x00, 0xf5, 0x21, 0x00


	//----- nvinfo : EIATTR_KPARAM_INFO
	.align		4
.L_11:
        /*0028*/ 	.byte	0x04, 0x17
        /*002a*/ 	.short	(.L_13 - .L_12)
.L_12:
        /*002c*/ 	.word	0x00000000
        /*0030*/ 	.short	0x0000
        /*0032*/ 	.short	0x0000
        /*0034*/ 	.byte	0x00, 0xf5, 0x21, 0x00


	//----- nvinfo : EIATTR_SPARSE_MMA_MASK
	.align		4
.L_13:
        /*0038*/ 	.byte	0x03, 0x50
        /*003a*/ 	.short	0x0000


	//----- nvinfo : EIATTR_MAXREG_COUNT
	.align		4
        /*003c*/ 	.byte	0x03, 0x1b
        /*003e*/ 	.short	0x00ff


	//----- nvinfo : EIATTR_NUM_BARRIERS
	.align		4
        /*0040*/ 	.byte	0x02, 0x4c
        /*0042*/ 	.byte	0x01
	.zero		1


	//----- nvinfo : EIATTR_MERCURY_ISA_VERSION
	.align		4
        /*0044*/ 	.byte	0x03, 0x5f
        /*0046*/ 	.short	0x0101


	//----- nvinfo : EIATTR_VRC_CTA_INIT_COUNT
	.align		4
        /*0048*/ 	.byte	0x02, 0x4a
	.zero		1
	.zero		1


	//----- nvinfo : EIATTR_EXIT_INSTR_OFFSETS
	.align		4
        /*004c*/ 	.byte	0x04, 0x1c
        /*004e*/ 	.short	(.L_15 - .L_14)


	//   ....[0]....
.L_14:
        /*0050*/ 	.word	0x00000ae0


	//   ....[1]....
        /*0054*/ 	.word	0x00000b40


	//----- nvinfo : EIATTR_CRS_STACK_SIZE
	.align		4
.L_15:
        /*0058*/ 	.byte	0x04, 0x1e
        /*005a*/ 	.short	(.L_17 - .L_16)
.L_16:
        /*005c*/ 	.word	0x00000000


	//----- nvinfo : EIATTR_CBANK_PARAM_SIZE
	.align		4
.L_17:
        /*0060*/ 	.byte	0x03, 0x19
        /*0062*/ 	.short	0x0018


	//----- nvinfo : EIATTR_PARAM_CBANK
	.align		4
        /*0064*/ 	.byte	0x04, 0x0a
        /*0066*/ 	.short	(.L_19 - .L_18)
	.align		4
.L_18:
        /*0068*/ 	.word	index@(.nv.constant0._Z4convPhPfS0_)
        /*006c*/ 	.short	0x0380
        /*006e*/ 	.short	0x0018


	//----- nvinfo : EIATTR_SW_WAR
	.align		4
.L_19:
        /*0070*/ 	.byte	0x04, 0x36
        /*0072*/ 	.short	(.L_21 - .L_20)
.L_20:
        /*0074*/ 	.word	0x00000008
.L_21:


//--------------------- .nv.callgraph             --------------------------
	.section	.nv.callgraph,"",@"SHT_CUDA_CALLGRAPH"
	.align	4
	.sectionentsize	8
	.align		4
        /*0000*/ 	.word	0x00000000
	.align		4
        /*0004*/ 	.word	0xffffffff
	.align		4
        /*0008*/ 	.word	0x00000000
	.align		4
        /*000c*/ 	.word	0xfffffffe
	.align		4
        /*0010*/ 	.word	0x00000000
	.align		4
        /*0014*/ 	.word	0xfffffffd
	.align		4
        /*0018*/ 	.word	0x00000000
	.align		4
        /*001c*/ 	.word	0xfffffffc


//--------------------- .text._Z4convPhPfS0_      --------------------------
	.section	.text._Z4convPhPfS0_,"ax",@progbits
	.align	128
        .global         _Z4convPhPfS0_
        .type           _Z4convPhPfS0_,@function
        .size           _Z4convPhPfS0_,(.L_x_10 - _Z4convPhPfS0_)
        .other          _Z4convPhPfS0_,@"STO_CUDA_ENTRY STV_DEFAULT"
_Z4convPhPfS0_:
.text._Z4convPhPfS0_:
[----:B------:R-:W-:Y:S01]  /*0000*/  LDC R1, c[0x0][0x37c] ;  /* 0x0000df00ff017b82 */ /* 0x000fe20000000800 */
[----:B------:R-:W0:Y:S01]  /*0010*/  S2R R2, SR_TID.X ;  /* 0x0000000000027919 */ /* 0x000e220000002100 */
[----:B------:R-:W1:Y:S01]  /*0020*/  LDCU.64 UR6, c[0x0][0x358] ;  /* 0x00006b00ff0677ac */ /* 0x000e620008000a00 */
[----:B------:R-:W2:Y:S01]  /*0030*/  S2R R11, SR_TID.Y ;  /* 0x00000000000b7919 */ /* 0x000ea20000002200 */
[----:B------:R-:W3:Y:S01]  /*0040*/  LDCU UR4, c[0x0][0x360] ;  /* 0x00006c00ff0477ac */ /* 0x000ee20008000800 */
[----:B------:R-:W4:Y:S01]  /*0050*/  S2R R0, SR_CTAID.Z ;  /* 0x0000000000007919 */ /* 0x000f220000002700 */
[----:B------:R-:W1:Y:S01]  /*0060*/  LDCU UR5, c[0x0][0x364] ;  /* 0x00006c80ff0577ac */ /* 0x000e620008000800 */
[----:B------:R-:W1:Y:S01]  /*0070*/  S2R R12, SR_CTAID.Y ;  /* 0x00000000000c7919 */ /* 0x000e620000002600 */
[----:B------:R-:W3:Y:S01]  /*0080*/  LDCU.64 UR8, c[0x0][0x380] ;  /* 0x00007000ff0877ac */ /* 0x000ee20008000a00 */
[----:B------:R-:W3:Y:S01]  /*0090*/  S2R R13, SR_CTAID.X ;  /* 0x00000000000d7919 */ /* 0x000ee20000002500 */
[C---:B0-----:R-:W-:Y:S01]  /*00a0*/  IMAD.SHL.U32 R10, R2.reuse, 0x4, RZ ;  /* 0x00000004020a7824 */ /* 0x041fe200078e00ff */
[----:B------:R-:W-:-:S02]  /*00b0*/  ISETP.GE.U32.AND P0, PT, R2, 0x4, PT ;  /* 0x000000040200780c */ /* 0x000fc40003f06070 */
[----:B--2---:R-:W-:Y:S01]  /*00c0*/  VIMNMX.U32 R3, PT, PT, R2, R11, !PT ;  /* 0x0000000b02037248 */ /* 0x004fe20007fe0000 */
[----:B------:R-:W-:-:S03]  /*00d0*/  IMAD R9, R11, 0x14, RZ ;  /* 0x000000140b097824 */ /* 0x000fc600078e02ff */
[----:B------:R-:W-:Y:S01]  /*00e0*/  ISETP.GT.U32.AND P1, PT, R3, 0x4, PT ;  /* 0x000000040300780c */ /* 0x000fe20003f24070 */
[----:B----4-:R-:W-:Y:S02]  /*00f0*/  IMAD R3, R0, 0x64, R9 ;  /* 0x0000006400037824 */ /* 0x010fe400078e0209 */
[----:B-1----:R-:W-:Y:S02]  /*0100*/  IMAD R12, R12, UR5, R11 ;  /* 0x000000050c0c7c24 */ /* 0x002fe4000f8e020b */
[----:B---3--:R-:W-:Y:S02]  /*0110*/  IMAD R13, R13, UR4, R2 ;  /* 0x000000040d0d7c24 */ /* 0x008fe4000f8e0202 */
[----:B------:R-:W-:-:S06]  /*0120*/  IMAD.SHL.U32 R8, R12, 0x80, RZ ;  /* 0x000000800c087824 */ /* 0x000fcc00078e00ff */
[----:B------:R-:W0:Y:S01]  /*0130*/  @!P1 LDC.64 R22, c[0x0][0x388] ;  /* 0x0000e200ff169b82 */ /* 0x000e220000000a00 */
[----:B------:R-:W-:Y:S01]  /*0140*/  @!P1 IMAD.IADD R3, R3, 0x1, R10 ;  /* 0x0000000103039824 */ /* 0x000fe200078e020a */
[----:B------:R-:W-:-:S03]  /*0150*/  ISETP.LT.AND P0, PT, R13, 0x14, !P0 ;  /* 0x000000140d00780c */ /* 0x000fc60004701270 */
[----:B0-----:R-:W-:-:S04]  /*0160*/  @!P1 IMAD.WIDE.U32 R22, R3, 0x4, R22 ;  /* 0x0000000403169825 */ /* 0x001fc800078e0016 */
[----:B------:R-:W-:Y:S01]  /*0170*/  IMAD R3, R13, 0x4, R8 ;  /* 0x000000040d037824 */ /* 0x000fe200078e0208 */
[----:B------:R-:W2:Y:S04]  /*0180*/  @!P1 LDG.E R4, desc[UR6][R22.64] ;  /* 0x0000000616049981 */ /* 0x000ea8000c1e1900 */
[----:B------:R-:W2:Y:S04]  /*0190*/  @!P1 LDG.E R5, desc[UR6][R22.64+0x4] ;  /* 0x0000040616059981 */ /* 0x000ea8000c1e1900 */
[----:B------:R-:W2:Y:S04]  /*01a0*/  @!P1 LDG.E R6, desc[UR6][R22.64+0x8] ;  /* 0x0000080616069981 */ /* 0x000ea8000c1e1900 */
[----:B------:R0:W2:Y:S01]  /*01b0*/  @!P1 LDG.E R7, desc[UR6][R22.64+0xc] ;  /* 0x00000c0616079981 */ /* 0x0000a2000c1e1900 */
[----:B------:R-:W-:-:S04]  /*01c0*/  IADD3 R2, P2, PT, R3, UR8, RZ ;  /* 0x0000000803027c10 */ /* 0x000fc8000ff5e0ff */
[----:B------:R-:W-:-:S05]  /*01d0*/  LEA.HI.X.SX32 R3, R3, UR9, 0x1, P2 ;  /* 0x0000000903037c11 */ /* 0x000fca00090f0eff */
[----:B------:R1:W5:Y:S04]  /*01e0*/  LDG.E.U8 R14, desc[UR6][R2.64] ;  /* 0x00000006020e7981 */ /* 0x000368000c1e1100 */
[----:B------:R1:W5:Y:S04]  /*01f0*/  @P0 LDG.E.U8 R16, desc[UR6][R2.64+0x30] ;  /* 0x0000300602100981 */ /* 0x000368000c1e1100 */
[----:B------:R1:W5:Y:S04]  /*0200*/  LDG.E.U8 R17, desc[UR6][R2.64+0x1] ;  /* 0x0000010602117981 */ /* 0x000368000c1e1100 */
[----:B------:R1:W5:Y:S04]  /*0210*/  @P0 LDG.E.U8 R18, desc[UR6][R2.64+0x31] ;  /* 0x0000310602120981 */ /* 0x000368000c1e1100 */
[----:B------:R1:W5:Y:S04]  /*0220*/  LDG.E.U8 R19, desc[UR6][R2.64+0x2] ;  /* 0x0000020602137981 */ /* 0x000368000c1e1100 */
[----:B------:R1:W5:Y:S04]  /*0230*/  @P0 LDG.E.U8 R20, desc[UR6][R2.64+0x32] ;  /* 0x0000320602140981 */ /* 0x000368000c1e1100 */
[----:B------:R1:W5:Y:S04]  /*0240*/  LDG.E.U8 R21, desc[UR6][R2.64+0x3] ;  /* 0x0000030602157981 */ /* 0x000368000c1e1100 */
[----:B------:R1:W5:Y:S01]  /*0250*/  @P0 LDG.E.U8 R22, desc[UR6][R2.64+0x33] ;  /* 0x0000330602160981 */ /* 0x000362000c1e1100 */
[----:B------:R-:W-:Y:S01]  /*0260*/  MOV R24, 0x400 ;  /* 0x0000040000187802 */ /* 0x000fe20000000f00 */
[----:B------:R-:W-:Y:S01]  /*0270*/  BSSY.RECONVERGENT B0, `(.L_x_0) ;  /* 0x0000015000007945 */ /* 0x000fe20003800200 */
[----:B------:R-:W-:Y:S01]  /*0280*/  IADD3 R26, PT, PT, R9, R10, RZ ;  /* 0x0000000a091a7210 */ /* 0x000fe20007ffe0ff */
[----:B------:R-:W3:Y:S02]  /*0290*/  S2R R15, SR_CgaCtaId ;  /* 0x00000000000f7919 */ /* 0x000ee40000008800 */
[----:B------:R-:W-:Y:S01]  /*02a0*/  VIADD R28, R24, 0x190 ;  /* 0x00000190181c7836 */ /* 0x000fe20000000000 */
[----:B---3--:R-:W-:-:S04]  /*02b0*/  @!P1 LEA R9, R15, R24, 0x18 ;  /* 0x000000180f099211 */ /* 0x008fc800078ec0ff */
[----:B0-----:R-:W-:Y:S01]  /*02c0*/  LEA R23, R15, R28, 0x18 ;  /* 0x0000001c0f177211 */ /* 0x001fe200078ec0ff */
[----:B------:R-:W-:Y:S01]  /*02d0*/  @!P1 IMAD R25, R26, 0x4, R9 ;  /* 0x000000041a199824 */ /* 0x000fe200078e0209 */
[----:B------:R-:W-:Y:S01]  /*02e0*/  LEA R9, R13, 0x30, 0x2 ;  /* 0x000000300d097811 */ /* 0x000fe200078e10ff */
[----:B------:R-:W-:-:S03]  /*02f0*/  IMAD R26, R11, 0x2c, R26 ;  /* 0x0000002c0b1a7824 */ /* 0x000fc600078e021a */
[----:B------:R-:W-:Y:S01]  /*0300*/  IADD3 R8, P2, P3, R8, UR8, R9 ;  /* 0x0000000808087c10 */ /* 0x000fe2000fb5e009 */
[----:B------:R-:W-:Y:S01]  /*0310*/  IMAD.IADD R27, R26, 0x1, R23 ;  /* 0x000000011a1b7824 */ /* 0x000fe200078e0217 */
[----:B------:R-:W-:-:S04]  /*0320*/  SHF.R.S32.HI R9, RZ, 0x1f, R9 ;  /* 0x0000001fff097819 */ /* 0x000fc80000011409 */
[----:B------:R-:W-:Y:S01]  /*0330*/  IADD3.X R9, PT, PT, RZ, UR9, R9, P2, P3 ;  /* 0x00000009ff097c10 */ /* 0x000fe200097e6409 */
[----:B--2---:R1:W-:Y:S01]  /*0340*/  @!P1 STS.128 [R25], R4 ;  /* 0x0000000419009388 */ /* 0x0043e20000000c00 */
[----:B------:R-:W-:-:S04]  /*0350*/  ISETP.GE.U32.AND P1, PT, R11, 0x4, PT ;  /* 0x000000040b00780c */ /* 0x000fc80003f26070 */
[----:B------:R-:W-:-:S13]  /*0360*/  ISETP.LT.U32.AND P1, PT, R12, 0x14, !P1 ;  /* 0x000000140c00780c */ /* 0x000fda0004f21070 */
[----:B-1----:R-:W-:Y:S05]  /*0370*/  @!P1 BRA `(.L_x_1) ;  /* 0x0000000000109947 */ /* 0x002fea0003800000 */
[----:B------:R-:W2:Y:S04]  /*0380*/  LDG.E.U8 R4, desc[UR6][R2.64+0x600] ;  /* 0x0006000602047981 */ /* 0x000ea8000c1e1100 */
[----:B------:R-:W3:Y:S04]  /*0390*/  @P0 LDG.E.U8 R6, desc[UR6][R8.64+0x600] ;  /* 0x0006000608060981 */ /* 0x000ee8000c1e1100 */
[----:B--2---:R0:W-:Y:S04]  /*03a0*/  STS.U8 [R27+0x300], R4 ;  /* 0x000300041b007388 */ /* 0x0041e80000000000 */
[----:B---3--:R0:W-:Y:S02]  /*03b0*/  @P0 STS.U8 [R27+0x330], R6 ;  /* 0x000330061b000388 */ /* 0x0081e40000000000 */
.L_x_1:
[----:B------:R-:W-:Y:S05]  /*03c0*/  BSYNC.RECONVERGENT B0 ;  /* 0x0000000000007941 */ /* 0x000fea0003800200 */
.L_x_0:
[----:B------:R-:W-:Y:S04]  /*03d0*/  BSSY.RECONVERGENT B0, `(.L_x_2) ;  /* 0x0000006000007945 */ /* 0x000fe80003800200 */
[----:B------:R-:W-:Y:S05]  /*03e0*/  @!P1 BRA `(.L_x_3) ;  /* 0x0000000000109947 */ /* 0x000fea0003800000 */
[----:B0-----:R-:W2:Y:S04]  /*03f0*/  LDG.E.U8 R4, desc[UR6][R2.64+0x601] ;  /* 0x0006010602047981 */ /* 0x001ea8000c1e1100 */
[----:B------:R-:W3:Y:S04]  /*0400*/  @P0 LDG.E.U8 R6, desc[UR6][R8.64+0x601] ;  /* 0x0006010608060981 */ /* 0x000ee8000c1e1100 */
[----:B--2---:R1:W-:Y:S04]  /*0410*/  STS.U8 [R27+0x301], R4 ;  /* 0x000301041b007388 */ /* 0x0043e80000000000 */
[----:B---3--:R1:W-:Y:S02]  /*0420*/  @P0 STS.U8 [R27+0x331], R6 ;  /* 0x000331061b000388 */ /* 0x0083e40000000000 */
.L_x_3:
[----:B------:R-:W-:Y:S05]  /*0430*/  BSYNC.RECONVERGENT B0 ;  /* 0x0000000000007941 */ /* 0x000fea0003800200 */
.L_x_2:
[----:B------:R-:W-:Y:S04]  /*0440*/  BSSY.RECONVERGENT B0, `(.L_x_4) ;  /* 0x0000006000007945 */ /* 0x000fe80003800200 */
[----:B------:R-:W-:Y:S05]  /*0450*/  @!P1 BRA `(.L_x_5) ;  /* 0x0000000000109947 */ /* 0x000fea0003800000 */
[----:B01----:R-:W2:Y:S04]  /*0460*/  LDG.E.U8 R4, desc[UR6][R2.64+0x602] ;  /* 0x0006020602047981 */ /* 0x003ea8000c1e1100 */
[----:B------:R-:W3:Y:S04]  /*0470*/  @P0 LDG.E.U8 R6, desc[UR6][R8.64+0x602] ;  /* 0x0006020608060981 */ /* 0x000ee8000c1e1100 */
[----:B--2---:R2:W-:Y:S04]  /*0480*/  STS.U8 [R27+0x302], R4 ;  /* 0x000302041b007388 */ /* 0x0045e80000000000 */
[----:B---3--:R2:W-:Y:S02]  /*0490*/  @P0 STS.U8 [R27+0x332], R6 ;  /* 0x000332061b000388 */ /* 0x0085e40000000000 */
.L_x_5:
[----:B------:R-:W-:Y:S05]  /*04a0*/  BSYNC.RECONVERGENT B0 ;  /* 0x0000000000007941 */ /* 0x000fea0003800200 */
.L_x_4:
[----:B------:R-:W-:Y:S04]  /*04b0*/  BSSY.RECONVERGENT B0, `(.L_x_6) ;  /* 0x0000006000007945 */ /* 0x000fe80003800200 */
[----:B------:R-:W-:Y:S05]  /*04c0*/  @!P1 BRA `(.L_x_7) ;  /* 0x0000000000109947 */ /* 0x000fea0003800000 */
[----:B------:R-:W3:Y:S04]  /*04d0*/  LDG.E.U8 R2, desc[UR6][R2.64+0x603] ;  /* 0x0006030602027981 */ /* 0x000ee8000c1e1100 */
[----:B------:R-:W4:Y:S04]  /*04e0*/  @P0 LDG.E.U8 R8, desc[UR6][R8.64+0x603] ;  /* 0x0006030608080981 */ /* 0x000f28000c1e1100 */
[----:B---3--:R3:W-:Y:S04]  /*04f0*/  STS.U8 [R27+0x303], R2 ;  /* 0x000303021b007388 */ /* 0x0087e80000000000 */
[----:B----4-:R3:W-:Y:S02]  /*0500*/  @P0 STS.U8 [R27+0x333], R8 ;  /* 0x000333081b000388 */ /* 0x0107e40000000000 */
.L_x_7:
[----:B------:R-:W-:Y:S05]  /*0510*/  BSYNC.RECONVERGENT B0 ;  /* 0x0000000000007941 */ /* 0x000fea0003800200 */
.L_x_6:
[----:B-----5:R4:W-:Y:S01]  /*0520*/  STS.U8 [R27], R14 ;  /* 0x0000000e1b007388 */ /* 0x0209e20000000000 */
[----:B------:R-:W-:Y:S01]  /*0530*/  LEA R24, R15, R24, 0x18 ;  /* 0x000000180f187211 */ /* 0x000fe200078ec0ff */
[----:B------:R-:W-:Y:S01]  /*0540*/  IMAD.MOV.U32 R25, RZ, RZ, RZ ;  /* 0x000000ffff197224 */ /* 0x000fe200078e00ff */
[----:B------:R-:W-:Y:S01]  /*0550*/  LEA R10, R11, R10, 0x6 ;  /* 0x0000000a0b0a7211 */ /* 0x000fe200078e30ff */
[----:B------:R0:W-:Y:S01]  /*0560*/  @P0 STS.U8 [R27+0x30], R16 ;  /* 0x000030101b000388 */ /* 0x0001e20000000000 */
[----:B------:R-:W-:Y:S02]  /*0570*/  UMOV UR4, 0x9 ;  /* 0x0000000900047882 */ /* 0x000fe40000000000 */
[----:B------:R-:W-:Y:S01]  /*0580*/  IADD3 R15, PT, PT, R10, 0x9, R23 ;  /* 0x000000090a0f7810 */ /* 0x000fe20007ffe017 */
[----:B------:R0:W-:Y:S01]  /*0590*/  STS.U8 [R27+0x1], R17 ;  /* 0x000001111b007388 */ /* 0x0001e20000000000 */
[----:B----4-:R-:W-:-:S03]  /*05a0*/  VIADD R14, R24, 0x28 ;  /* 0x00000028180e7836 */ /* 0x010fc60000000000 */
[----:B------:R0:W-:Y:S04]  /*05b0*/  @P0 STS.U8 [R27+0x31], R18 ;  /* 0x000031121b000388 */ /* 0x0001e80000000000 */
[----:B------:R0:W-:Y:S04]  /*05c0*/  STS.U8 [R27+0x2], R19 ;  /* 0x000002131b007388 */ /* 0x0001e80000000000 */
[----:B------:R0:W-:Y:S04]  /*05d0*/  @P0 STS.U8 [R27+0x32], R20 ;  /* 0x000032141b000388 */ /* 0x0001e80000000000 */
[----:B------:R0:W-:Y:S04]  /*05e0*/  STS.U8 [R27+0x3], R21 ;  /* 0x000003151b007388 */ /* 0x0001e80000000000 */
[----:B------:R0:W-:Y:S01]  /*05f0*/  @P0 STS.U8 [R27+0x33], R22 ;  /* 0x000033161b000388 */ /* 0x0001e20000000000 */
[----:B------:R-:W-:Y:S06]  /*0600*/  BAR.SYNC.DEFER_BLOCKING 0x0 ;  /* 0x0000000000007b1d */ /* 0x000fec0000010000 */
.L_x_8:
[----:B012---:R-:W0:Y:S01]  /*0610*/  LDS.U8 R4, [R15+-0x9] ;  /* 0xfffff7000f047984 */ /* 0x007e220000000000 */
[----:B------:R-:W-:-:S03]  /*0620*/  UIADD3 UR4, UPT, UPT, UR4, 0x40, URZ ;  /* 0x0000004004047890 */ /* 0x000fc6000fffe0ff */
[----:B---3--:R-:W1:Y:S01]  /*0630*/  LDS.64 R2, [R14+-0x28] ;  /* 0xffffd8000e027984 */ /* 0x008e620000000a00 */
[----:B------:R-:W-:-:S03]  /*0640*/  UISETP.NE.AND UP0, UPT, UR4, 0x149, UPT ;  /* 0x000001490400788c */ /* 0x000fc6000bf05270 */
[----:B------:R-:W2:Y:S04]  /*0650*/  LDS.U8 R18, [R15+-0x8] ;  /* 0xfffff8000f127984 */ /* 0x000ea80000000000 */
[----:B------:R-:W3:Y:S04]  /*0660*/  LDS.U8 R17, [R15+-0x7] ;  /* 0xfffff9000f117984 */ /* 0x000ee80000000000 */
[----:B------:R-:W4:Y:S04]  /*0670*/  LDS.U8 R24, [R15+-0x6] ;  /* 0xfffffa000f187984 */ /* 0x000f280000000000 */
[----:B------:R-:W5:Y:S04]  /*0680*/  LDS.64 R8, [R14+-0x20] ;  /* 0xffffe0000e087984 */ /* 0x000f680000000a00 */
[----:B------:R-:W5:Y:S04]  /*0690*/  LDS.U8 R19, [R15+-0x5] ;  /* 0xfffffb000f137984 */ /* 0x000f680000000000 */
[----:B------:R-:W5:Y:S04]  /*06a0*/  LDS.U8 R21, [R15+-0x4] ;  /* 0xfffffc000f157984 */ /* 0x000f680000000000 */
[----:B------:R-:W5:Y:S04]  /*06b0*/  LDS.64 R10, [R14+-0x18] ;  /* 0xffffe8000e0a7984 */ /* 0x000f680000000a00 */
[----:B------:R-:W5:Y:S04]  /*06c0*/  LDS.U8 R23, [R15+-0x3] ;  /* 0xfffffd000f177984 */ /* 0x000f680000000000 */
[----:B------:R-:W5:Y:S01]  /*06d0*/  LDS.U8 R22, [R15+-0x2] ;  /* 0xfffffe000f167984 */ /* 0x000f620000000000 */
[----:B0-----:R-:W-:-:S03]  /*06e0*/  I2FP.F32.U32 R16, R4 ;  /* 0x0000000400107245 */ /* 0x001fc60000201000 */
[----:B------:R-:W0:Y:S02]  /*06f0*/  LDS.64 R6, [R14+-0x10] ;  /* 0xfffff0000e067984 */ /* 0x000e240000000a00 */
[----:B-1----:R-:W-:Y:S02]  /*0700*/  FFMA R2, R16, R2, R25 ;  /* 0x0000000210027223 */ /* 0x002fe40000000019 */
[----:B------:R-:W1:Y:S01]  /*0710*/  LDS.U8 R20, [R15+-0x1] ;  /* 0xffffff000f147984 */ /* 0x000e620000000000 */
[----:B--2---:R-:W-:-:S03]  /*0720*/  I2FP.F32.U32 R25, R18 ;  /* 0x0000001200197245 */ /* 0x004fc60000201000 */
[----:B------:R-:W2:Y:S02]  /*0730*/  LDS.64 R4, [R14+-0x8] ;  /* 0xfffff8000e047984 */ /* 0x000ea40000000a00 */
[----:B------:R-:W-:Y:S01]  /*0740*/  FFMA R3, R25, R3, R2 ;  /* 0x0000000319037223 */ /* 0x000fe20000000002 */
[----:B---3--:R-:W-:Y:S01]  /*0750*/  I2FP.F32.U32 R2, R17 ;  /* 0x0000001100027245 */ /* 0x008fe20000201000 */
[----:B------:R-:W3:Y:S01]  /*0760*/  LDS.U8 R16, [R15] ;  /* 0x000000000f107984 */ /* 0x000ee20000000000 */
[----:B----4-:R-:W-:-:S03]  /*0770*/  I2FP.F32.U32 R25, R24 ;  /* 0x0000001800197245 */ /* 0x010fc60000201000 */
[----:B------:R-:W4:Y:S01]  /*0780*/  LDS.U8 R18, [R15+0x1] ;  /* 0x000001000f127984 */ /* 0x000f220000000000 */
[----:B-----5:R-:W-:-:S03]  /*0790*/  FFMA R8, R2, R8, R3 ;  /* 0x0000000802087223 */ /* 0x020fc60000000003 */
[----:B------:R-:W5:Y:S01]  /*07a0*/  LDS.U8 R17, [R15+0x2] ;  /* 0x000002000f117984 */ /* 0x000f620000000000 */
[----:B------:R-:W-:Y:S01]  /*07b0*/  I2FP.F32.U32 R24, R19 ;  /* 0x0000001300187245 */ /* 0x000fe20000201000 */
[----:B------:R-:W-:Y:S02]  /*07c0*/  FFMA R9, R25, R9, R8 ;  /* 0x0000000919097223 */ /* 0x000fe40000000008 */
[----:B------:R-:W5:Y:S01]  /*07d0*/  LDS.64 R2, [R14] ;  /* 0x000000000e027984 */ /* 0x000f620000000a00 */
[----:B------:R-:W-:-:S03]  /*07e0*/  I2FP.F32.U32 R25, R21 ;  /* 0x0000001500197245 */ /* 0x000fc60000201000 */
[----:B------:R-:W5:Y:S01]  /*07f0*/  LDS.U8 R19, [R15+0x3] ;  /* 0x000003000f137984 */ /* 0x000f620000000000 */
[----:B------:R-:W-:-:S03]  /*0800*/  FFMA R10, R24, R10, R9 ;  /* 0x0000000a180a7223 */ /* 0x000fc60000000009 */
[----:B------:R-:W5:Y:S01]  /*0810*/  LDS.U8 R21, [R15+0x4] ;  /* 0x000004000f157984 */ /* 0x000f620000000000 */
[----:B------:R-:W-:Y:S01]  /*0820*/  I2FP.F32.U32 R24, R23 ;  /* 0x0000001700187245 */ /* 0x000fe20000201000 */
[----:B------:R-:W-:Y:S02]  /*0830*/  FFMA R11, R25, R11, R10 ;  /* 0x0000000b190b7223 */ /* 0x000fe4000000000a */
[----:B------:R-:W5:Y:S01]  /*0840*/  LDS.64 R8, [R14+0x8] ;  /* 0x000008000e087984 */ /* 0x000f620000000a00 */
[----:B------:R-:W-:-:S03]  /*0850*/  I2FP.F32.U32 R25, R22 ;  /* 0x0000001600197245 */ /* 0x000fc60000201000 */
[----:B------:R-:W5:Y:S01]  /*0860*/  LDS.U8 R23, [R15+0x5] ;  /* 0x000005000f177984 */ /* 0x000f620000000000 */
[----:B0-----:R-:W-:-:S03]  /*0870*/  FFMA R6, R24, R6, R11 ;  /* 0x0000000618067223 */ /* 0x001fc6000000000b */
[----:B------:R-:W0:Y:S01]  /*0880*/  LDS.U8 R22, [R15+0x6] ;  /* 0x000006000f167984 */ /* 0x000e220000000000 */
[----:B-1----:R-:W-:Y:S01]  /*0890*/  I2FP.F32.U32 R24, R20 ;  /* 0x0000001400187245 */ /* 0x002fe20000201000 */
[----:B------:R-:W-:Y:S02]  /*08a0*/  FFMA R7, R25, R7, R6 ;  /* 0x0000000719077223 */ /* 0x000fe40000000006 */
[----:B------:R-:W1:Y:S02]  /*08b0*/  LDS.64 R10, [R14+0x10] ;  /* 0x000010000e0a7984 */ /* 0x000e640000000a00 */
[----:B--2---:R-:W-:Y:S02]  /*08c0*/  FFMA R4, R24, R4, R7 ;  /* 0x0000000418047223 */ /* 0x004fe40000000007 */
[----:B------:R-:W2:Y:S01]  /*08d0*/  LDS.U8 R20, [R15+0x7] ;  /* 0x000007000f147984 */ /* 0x000ea20000000000 */
[----:B---3--:R-:W-:-:S03]  /*08e0*/  I2FP.F32.U32 R25, R16 ;  /* 0x0000001000197245 */ /* 0x008fc60000201000 */
[----:B------:R-:W3:Y:S01]  /*08f0*/  LDS.U8 R24, [R15+0x8] ;  /* 0x000008000f187984 */ /* 0x000ee20000000000 */
[----:B----4-:R-:W-:Y:S01]  /*0900*/  I2FP.F32.U32 R18, R18 ;  /* 0x0000001200127245 */ /* 0x010fe20000201000 */
[----:B------:R-:W-:Y:S02]  /*0910*/  FFMA R27, R25, R5, R4 ;  /* 0x00000005191b7223 */ /* 0x000fe40000000004 */
[----:B------:R-:W4:Y:S01]  /*0920*/  LDS.64 R6, [R14+0x18] ;  /* 0x000018000e067984 */ /* 0x000f220000000a00 */
[----:B-----5:R-:W-:-:S03]  /*0930*/  I2FP.F32.U32 R17, R17 ;  /* 0x0000001100117245 */ /* 0x020fc60000201000 */
[----:B------:R-:W5:Y:S01]  /*0940*/  LDS.U8 R16, [R15+0x9] ;  /* 0x000009000f107984 */ /* 0x000f620000000000 */
[----:B------:R-:W-:-:S03]  /*0950*/  FFMA R2, R18, R2, R27 ;  /* 0x0000000212027223 */ /* 0x000fc6000000001b */
[----:B------:R0:W5:Y:S01]  /*0960*/  LDS.U8 R25, [R15+0xa] ;  /* 0x00000a000f197984 */ /* 0x0001620000000000 */
[----:B------:R-:W-:Y:S01]  /*0970*/  I2FP.F32.U32 R18, R19 ;  /* 0x0000001300127245 */ /* 0x000fe20000201000 */
[----:B------:R-:W-:Y:S02]  /*0980*/  FFMA R3, R17, R3, R2 ;  /* 0x0000000311037223 */ /* 0x000fe40000000002 */
[----:B------:R0:W5:Y:S01]  /*0990*/  LDS.64 R4, [R14+0x20] ;  /* 0x000020000e047984 */ /* 0x0001620000000a00 */
[----:B------:R-:W-:Y:S01]  /*09a0*/  I2FP.F32.U32 R21, R21 ;  /* 0x0000001500157245 */ /* 0x000fe20000201000 */
[----:B------:R-:W-:Y:S01]  /*09b0*/  FFMA R8, R18, R8, R3 ;  /* 0x0000000812087223 */ /* 0x000fe20000000003 */
[----:B0-----:R-:W-:Y:S01]  /*09c0*/  VIADD R15, R15, 0x40 ;  /* 0x000000400f0f7836 */ /* 0x001fe20000000000 */
[----:B------:R-:W-:Y:S02]  /*09d0*/  I2FP.F32.U32 R2, R23 ;  /* 0x0000001700027245 */ /* 0x000fe40000201000 */
[----:B------:R-:W-:Y:S01]  /*09e0*/  FFMA R9, R21, R9, R8 ;  /* 0x0000000915097223 */ /* 0x000fe20000000008 */
[----:B------:R-:W-:-:S02]  /*09f0*/  IADD3 R14, PT, PT, R14, 0x50, RZ ;  /* 0x000000500e0e7810 */ /* 0x000fc40007ffe0ff */
[----:B------:R-:W-:Y:S01]  /*0a00*/  I2FP.F32.U32 R3, R22 ;  /* 0x0000001600037245 */ /* 0x000fe20000201000 */
[----:B-1----:R-:W-:Y:S01]  /*0a10*/  FFMA R2, R2, R10, R9 ;  /* 0x0000000a02027223 */ /* 0x002fe20000000009 */
[----:B--2---:R-:W-:-:S03]  /*0a20*/  I2FP.F32.U32 R20, R20 ;  /* 0x0000001400147245 */ /* 0x004fc60000201000 */
[----:B------:R-:W-:Y:S01]  /*0a30*/  FFMA R3, R3, R11, R2 ;  /* 0x0000000b03037223 */ /* 0x000fe20000000002 */
[----:B---3--:R-:W-:-:S03]  /*0a40*/  I2FP.F32.U32 R9, R24 ;  /* 0x0000001800097245 */ /* 0x008fc60000201000 */
[----:B----4-:R-:W-:Y:S01]  /*0a50*/  FFMA R6, R20, R6, R3 ;  /* 0x0000000614067223 */ /* 0x010fe20000000003 */
[----:B-----5:R-:W-:-:S03]  /*0a60*/  I2FP.F32.U32 R16, R16 ;  /* 0x0000001000107245 */ /* 0x020fc60000201000 */
[----:B------:R-:W-:Y:S01]  /*0a70*/  FFMA R7, R9, R7, R6 ;  /* 0x0000000709077223 */ /* 0x000fe20000000006 */
[----:B------:R-:W-:-:S03]  /*0a80*/  I2FP.F32.U32 R25, R25 ;  /* 0x0000001900197245 */ /* 0x000fc60000201000 */
[----:B------:R-:W-:-:S04]  /*0a90*/  FFMA R4, R16, R4, R7 ;  /* 0x0000000410047223 */ /* 0x000fc80000000007 */
[----:B------:R-:W-:Y:S01]  /*0aa0*/  FFMA R25, R25, R5, R4 ;  /* 0x0000000519197223 */ /* 0x000fe20000000004 */
[----:B------:R-:W-:Y:S06]  /*0ab0*/  BRA.U UP0, `(.L_x_8) ;  /* 0xfffffff900d47547 */ /* 0x000fec000b83ffff */
[----:B------:R-:W-:-:S04]  /*0ac0*/  ISETP.GT.U32.AND P0, PT, R12, 0x1b, PT ;  /* 0x0000001b0c00780c */ /* 0x000fc80003f04070 */
[----:B------:R-:W-:-:S13]  /*0ad0*/  ISETP.GT.OR P0, PT, R13, 0x1b, P0 ;  /* 0x0000001b0d00780c */ /* 0x000fda0000704670 */
[----:B------:R-:W-:Y:S05]  /*0ae0*/  @P0 EXIT ;  /* 0x000000000000094d */ /* 0x000fea0003800000 */
[----:B------:R-:W0:Y:S01]  /*0af0*/  LDC.64 R2, c[0x0][0x390] ;  /* 0x0000e400ff027b82 */ /* 0x000e220000000a00 */
[----:B------:R-:W-:-:S04]  /*0b00*/  IMAD R13, R0, 0x310, R13 ;  /* 0x00000310000d7824 */ /* 0x000fc800078e020d */
[----:B------:R-:W-:-:S04]  /*0b10*/  IMAD R13, R12, 0x1c, R13 ;  /* 0x0000001c0c0d7824 */ /* 0x000fc800078e020d */
[----:B0-----:R-:W-:-:S05]  /*0b20*/  IMAD.WIDE R2, R13, 0x4, R2 ;  /* 0x000000040d027825 */ /* 0x001fca00078e0202 */
[----:B------:R-:W-:Y:S01]  /*0b30*/  STG.E desc[UR6][R2.64], R25 ;  /* 0x0000001902007986 */ /* 0x000fe2000c101906 */
[----:B------:R-:W-:Y:S05]  /*0b40*/  EXIT ;  /* 0x000000000000794d */ /* 0x000fea0003800000 */
.L_x_9:
[----:B------:R-:W-:-:S00]  /*0b50*/  BRA `(.L_x_9) ;  /* 0xfffffffc00fc7947 */ /* 0x000fc0000383ffff */
[----:B------:R-:W-:-:S00]  /*0b60*/  NOP ;  /* 0x0000000000007918 */ /* 0x000fc00000000000 */
        /* <DEDUP_REMOVED lines=9> */
.L_x_10:


//--------------------- .nv.shared._Z4convPhPfS0_ --------------------------
	.section	.nv.shared._Z4convPhPfS0_,"aw",@nobits
	.sectionflags	@""
	.align	4
.nv.shared._Z4convPhPfS0_:
	.zero		2448


//--------------------- .nv.shared.reserved.0     --------------------------
	.section	.nv.shared.reserved.0,"aw",@nobits
	.weak		__nv_reservedSMEM_offset_0_alias
	.size		__nv_reservedSMEM_offset_0_alias, 0, 64
	.other		__nv_reservedSMEM_offset_0_alias,@"STO_CUDA_RESERVED_SHARED STV_DEFAULT"
__nv_reservedSMEM_offset_0_alias:
	.zero		0
	.zero		64


//--------------------- .nv.constant0._Z4convPhPfS0_ --------------------------
	.section	.nv.constant0._Z4convPhPfS0_,"a",@progbits
	.sectionflags	@""
	.align	4
.nv.constant0._Z4convPhPfS0_:
	.zero		920


//--------------------- SYMBOLS --------------------------

	.type		.nv.reservedSmem.offset0,@object
	.size		.nv.reservedSmem.offset0,0x4
	.type		.nv.reservedSmem.cap,@object
	.size		.nv.reservedSmem.cap,0x4
